//
// Generated by NVIDIA NVVM Compiler
//
// Compiler Build ID: CL-36424714
// Cuda compilation tools, release 13.0, V13.0.88
// Based on NVVM 20.0.0
//

.version 9.0
.target sm_100
.address_size 64

	// .globl	_ZN3cub18CUB_300001_SM_10006detail11EmptyKernelIvEEvv
.global .align 1 .b8 _ZN34_INTERNAL_0caf99d1_4_k_cu_ee3a49d64cuda3std3__45__cpo5beginE[1];
.global .align 1 .b8 _ZN34_INTERNAL_0caf99d1_4_k_cu_ee3a49d64cuda3std3__45__cpo3endE[1];
.global .align 1 .b8 _ZN34_INTERNAL_0caf99d1_4_k_cu_ee3a49d64cuda3std3__45__cpo6cbeginE[1];
.global .align 1 .b8 _ZN34_INTERNAL_0caf99d1_4_k_cu_ee3a49d64cuda3std3__45__cpo4cendE[1];
.global .align 1 .b8 _ZN34_INTERNAL_0caf99d1_4_k_cu_ee3a49d64cuda3std3__45__cpo6rbeginE[1];
.global .align 1 .b8 _ZN34_INTERNAL_0caf99d1_4_k_cu_ee3a49d64cuda3std3__45__cpo4rendE[1];
.global .align 1 .b8 _ZN34_INTERNAL_0caf99d1_4_k_cu_ee3a49d64cuda3std3__45__cpo7crbeginE[1];
.global .align 1 .b8 _ZN34_INTERNAL_0caf99d1_4_k_cu_ee3a49d64cuda3std3__45__cpo5crendE[1];
.global .align 1 .b8 _ZN34_INTERNAL_0caf99d1_4_k_cu_ee3a49d64cuda3std3__436_GLOBAL__N__0caf99d1_4_k_cu_ee3a49d66ignoreE[1];
.global .align 1 .b8 _ZN34_INTERNAL_0caf99d1_4_k_cu_ee3a49d64cuda3std3__419piecewise_constructE[1];
.global .align 1 .b8 _ZN34_INTERNAL_0caf99d1_4_k_cu_ee3a49d64cuda3std3__48in_placeE[1];
.global .align 1 .b8 _ZN34_INTERNAL_0caf99d1_4_k_cu_ee3a49d64cuda3std3__420unreachable_sentinelE[1];
.global .align 1 .b8 _ZN34_INTERNAL_0caf99d1_4_k_cu_ee3a49d64cuda3std3__47nulloptE[1];
.global .align 1 .b8 _ZN34_INTERNAL_0caf99d1_4_k_cu_ee3a49d64cuda3std3__48unexpectE[1];
.global .align 1 .b8 _ZN34_INTERNAL_0caf99d1_4_k_cu_ee3a49d64cuda3std6ranges3__45__cpo4swapE[1];
.global .align 1 .b8 _ZN34_INTERNAL_0caf99d1_4_k_cu_ee3a49d64cuda3std6ranges3__45__cpo9iter_moveE[1];
.global .align 1 .b8 _ZN34_INTERNAL_0caf99d1_4_k_cu_ee3a49d64cuda3std6ranges3__45__cpo5beginE[1];
.global .align 1 .b8 _ZN34_INTERNAL_0caf99d1_4_k_cu_ee3a49d64cuda3std6ranges3__45__cpo3endE[1];
.global .align 1 .b8 _ZN34_INTERNAL_0caf99d1_4_k_cu_ee3a49d64cuda3std6ranges3__45__cpo6cbeginE[1];
.global .align 1 .b8 _ZN34_INTERNAL_0caf99d1_4_k_cu_ee3a49d64cuda3std6ranges3__45__cpo4cendE[1];
.global .align 1 .b8 _ZN34_INTERNAL_0caf99d1_4_k_cu_ee3a49d64cuda3std6ranges3__45__cpo7advanceE[1];
.global .align 1 .b8 _ZN34_INTERNAL_0caf99d1_4_k_cu_ee3a49d64cuda3std6ranges3__45__cpo9iter_swapE[1];
.global .align 1 .b8 _ZN34_INTERNAL_0caf99d1_4_k_cu_ee3a49d64cuda3std6ranges3__45__cpo4nextE[1];
.global .align 1 .b8 _ZN34_INTERNAL_0caf99d1_4_k_cu_ee3a49d64cuda3std6ranges3__45__cpo4prevE[1];
.global .align 1 .b8 _ZN34_INTERNAL_0caf99d1_4_k_cu_ee3a49d64cuda3std6ranges3__45__cpo4dataE[1];
.global .align 1 .b8 _ZN34_INTERNAL_0caf99d1_4_k_cu_ee3a49d64cuda3std6ranges3__45__cpo5cdataE[1];
.global .align 1 .b8 _ZN34_INTERNAL_0caf99d1_4_k_cu_ee3a49d64cuda3std6ranges3__45__cpo4sizeE[1];
.global .align 1 .b8 _ZN34_INTERNAL_0caf99d1_4_k_cu_ee3a49d64cuda3std6ranges3__45__cpo5ssizeE[1];
.global .align 1 .b8 _ZN34_INTERNAL_0caf99d1_4_k_cu_ee3a49d64cuda3std6ranges3__45__cpo8distanceE[1];
.global .align 1 .b8 _ZN34_INTERNAL_0caf99d1_4_k_cu_ee3a49d66thrust24THRUST_300001_SM_1000_NS6system6detail10sequential3seqE[1];
.global .align 1 .b8 _ZN34_INTERNAL_0caf99d1_4_k_cu_ee3a49d66thrust24THRUST_300001_SM_1000_NS12placeholders2_1E[1];
.global .align 1 .b8 _ZN34_INTERNAL_0caf99d1_4_k_cu_ee3a49d66thrust24THRUST_300001_SM_1000_NS12placeholders2_2E[1];
.global .align 1 .b8 _ZN34_INTERNAL_0caf99d1_4_k_cu_ee3a49d66thrust24THRUST_300001_SM_1000_NS12placeholders2_3E[1];
.global .align 1 .b8 _ZN34_INTERNAL_0caf99d1_4_k_cu_ee3a49d66thrust24THRUST_300001_SM_1000_NS12placeholders2_4E[1];
.global .align 1 .b8 _ZN34_INTERNAL_0caf99d1_4_k_cu_ee3a49d66thrust24THRUST_300001_SM_1000_NS12placeholders2_5E[1];
.global .align 1 .b8 _ZN34_INTERNAL_0caf99d1_4_k_cu_ee3a49d66thrust24THRUST_300001_SM_1000_NS12placeholders2_6E[1];
.global .align 1 .b8 _ZN34_INTERNAL_0caf99d1_4_k_cu_ee3a49d66thrust24THRUST_300001_SM_1000_NS12placeholders2_7E[1];
.global .align 1 .b8 _ZN34_INTERNAL_0caf99d1_4_k_cu_ee3a49d66thrust24THRUST_300001_SM_1000_NS12placeholders2_8E[1];
.global .align 1 .b8 _ZN34_INTERNAL_0caf99d1_4_k_cu_ee3a49d66thrust24THRUST_300001_SM_1000_NS12placeholders2_9E[1];
.global .align 1 .b8 _ZN34_INTERNAL_0caf99d1_4_k_cu_ee3a49d66thrust24THRUST_300001_SM_1000_NS12placeholders3_10E[1];

.visible .entry _ZN3cub18CUB_300001_SM_10006detail11EmptyKernelIvEEvv()
{


	ret;

}


// ===== COMPILED SASS (sm_100) =====

	.target	sm_100

	.elftype	@"ET_EXEC"


//--------------------- .note.nv.tkinfo           --------------------------
	.section	.note.nv.tkinfo,"",@"SHT_NOTE"
	.sectionflags	@"SHF_NOTE_NV_TKINFO"
	.tkinfo
        /*0018*/ 	.word	0x00000002
        /*0030*/ 	.string	""
        /*0030*/ 	.string	"ptxas"
        /*0030*/ 	.string	"Cuda compilation tools, release 13.0, V13.0.88"
        /*0030*/ 	.string	"Build cuda_13.0.r13.0/compiler.36424714_0"
        /*0030*/ 	.string	"-arch sm_100 -m 64 "



//--------------------- .note.nv.cuinfo           --------------------------
	.section	.note.nv.cuinfo,"",@"SHT_NOTE"
	.sectionflags	@"SHF_NOTE_NV_CUINFO"
        /*0018*/ 	.short	0x0002
        /*001a*/ 	.short	0x0064
        /*001c*/ 	.short	0x0082
	.zero		2


//--------------------- .nv.info                  --------------------------
	.section	.nv.info,"",@"SHT_CUDA_INFO"
	.align	4


	//----- nvinfo : EIATTR_REGCOUNT
	.align		4
        /*0000*/ 	.byte	0x04, 0x2f
        /*0002*/ 	.short	(.L_41 - .L_40)
	.align		4
.L_40:
        /*0004*/ 	.word	index@(_ZN3cub18CUB_300001_SM_10006detail11EmptyKernelIvEEvv)
        /*0008*/ 	.word	0x00000004


	//----- nvinfo : EIATTR_FRAME_SIZE
	.align		4
.L_41:
        /*000c*/ 	.byte	0x04, 0x11
        /*000e*/ 	.short	(.L_43 - .L_42)
	.align		4
.L_42:
        /*0010*/ 	.word	index@(_ZN3cub18CUB_300001_SM_10006detail11EmptyKernelIvEEvv)
        /*0014*/ 	.word	0x00000000


	//----- nvinfo : EIATTR_MIN_STACK_SIZE
	.align		4
.L_43:
        /*0018*/ 	.byte	0x04, 0x12
        /*001a*/ 	.short	(.L_45 - .L_44)
	.align		4
.L_44:
        /*001c*/ 	.word	index@(_ZN3cub18CUB_300001_SM_10006detail11EmptyKernelIvEEvv)
        /*0020*/ 	.word	0x00000000
.L_45:


//--------------------- .nv.compat                --------------------------
	.section	.nv.compat,"",@"SHT_CUDA_COMPAT_INFO"
	.align	4
        /*0000*/ 	.byte	0x02, 0x09, 0x00, 0x00, 0x02, 0x02, 0x01, 0x00, 0x02, 0x05, 0x05, 0x00, 0x03, 0x07, 0x01, 0x01
        /*0010*/ 	.byte	0x02, 0x03, 0x00, 0x00, 0x02, 0x06, 0x01, 0x00, 0x04, 0x0b, 0x08, 0x00, 0x09, 0x00, 0x00, 0x00
        /*0020*/ 	.byte	0x00, 0x00, 0x00, 0x00


//--------------------- .nv.info._ZN3cub18CUB_300001_SM_10006detail11EmptyKernelIvEEvv --------------------------
	.section	.nv.info._ZN3cub18CUB_300001_SM_10006detail11EmptyKernelIvEEvv,"",@"SHT_CUDA_INFO"
	.sectionflags	@""
	.align	4


	//----- nvinfo : EIATTR_CUDA_API_VERSION
	.align		4
        /*0000*/ 	.byte	0x04, 0x37
        /*0002*/ 	.short	(.L_47 - .L_46)
.L_46:
        /*0004*/ 	.word	0x00000082


	//----- nvinfo : EIATTR_SPARSE_MMA_MASK
	.align		4
.L_47:
        /*0008*/ 	.byte	0x03, 0x50
        /*000a*/ 	.short	0x0000


	//----- nvinfo : EIATTR_MAXREG_COUNT
	.align		4
        /*000c*/ 	.byte	0x03, 0x1b
        /*000e*/ 	.short	0x00ff


	//----- nvinfo : EIATTR_MERCURY_ISA_VERSION
	.align		4
        /*0010*/ 	.byte	0x03, 0x5f
        /*0012*/ 	.short	0x0101


	//----- nvinfo : EIATTR_VRC_CTA_INIT_COUNT
	.align		4
        /*0014*/ 	.byte	0x02, 0x4a
	.zero		1
	.zero		1


	//----- nvinfo : EIATTR_EXIT_INSTR_OFFSETS
	.align		4
        /*0018*/ 	.byte	0x04, 0x1c
        /*001a*/ 	.short	(.L_49 - .L_48)


	//   ....[0]....
.L_48:
        /*001c*/ 	.word	0x00000010


	//----- nvinfo : EIATTR_SW_WAR
	.align		4
.L_49:
        /*0020*/ 	.byte	0x04, 0x36
        /*0022*/ 	.short	(.L_51 - .L_50)
.L_50:
        /*0024*/ 	.word	0x00000008
.L_51:


//--------------------- .nv.callgraph             --------------------------
	.section	.nv.callgraph,"",@"SHT_CUDA_CALLGRAPH"
	.align	4
	.sectionentsize	8
	.align		4
        /*0000*/ 	.word	0x00000000
	.align		4
        /*0004*/ 	.word	0xffffffff
	.align		4
        /*0008*/ 	.word	0x00000000
	.align		4
        /*000c*/ 	.word	0xfffffffe
	.align		4
        /*0010*/ 	.word	0x00000000
	.align		4
        /*0014*/ 	.word	0xfffffffd
	.align		4
        /*0018*/ 	.word	0x00000000
	.align		4
        /*001c*/ 	.word	0xfffffffc


//--------------------- .nv.constant4             --------------------------
	.section	.nv.constant4,"a",@progbits
	.align	8
	.align		8
.nv.constant4:
        /*0000*/ 	.dword	_ZN34_INTERNAL_0caf99d1_4_k_cu_ee3a49d64cuda3std3__45__cpo5beginE
	.align		8
        /*0008*/ 	.dword	_ZN34_INTERNAL_0caf99d1_4_k_cu_ee3a49d64cuda3std3__45__cpo3endE
	.align		8
        /*0010*/ 	.dword	_ZN34_INTERNAL_0caf99d1_4_k_cu_ee3a49d64cuda3std3__45__cpo6cbeginE
	.align		8
        /*0018*/ 	.dword	_ZN34_INTERNAL_0caf99d1_4_k_cu_ee3a49d64cuda3std3__45__cpo4cendE
	.align		8
        /*0020*/ 	.dword	_ZN34_INTERNAL_0caf99d1_4_k_cu_ee3a49d64cuda3std3__45__cpo6rbeginE
	.align		8
        /*0028*/ 	.dword	_ZN34_INTERNAL_0caf99d1_4_k_cu_ee3a49d64cuda3std3__45__cpo4rendE
	.align		8
        /*0030*/ 	.dword	_ZN34_INTERNAL_0caf99d1_4_k_cu_ee3a49d64cuda3std3__45__cpo7crbeginE
	.align		8
        /*0038*/ 	.dword	_ZN34_INTERNAL_0caf99d1_4_k_cu_ee3a49d64cuda3std3__45__cpo5crendE
	.align		8
        /*0040*/ 	.dword	_ZN34_INTERNAL_0caf99d1_4_k_cu_ee3a49d64cuda3std3__436_GLOBAL__N__0caf99d1_4_k_cu_ee3a49d66ignoreE
	.align		8
        /*0048*/ 	.dword	_ZN34_INTERNAL_0caf99d1_4_k_cu_ee3a49d64cuda3std3__419piecewise_constructE
	.align		8
        /*0050*/ 	.dword	_ZN34_INTERNAL_0caf99d1_4_k_cu_ee3a49d64cuda3std3__48in_placeE
	.align		8
        /*0058*/ 	.dword	_ZN34_INTERNAL_0caf99d1_4_k_cu_ee3a49d64cuda3std3__420unreachable_sentinelE
	.align		8
        /*0060*/ 	.dword	_ZN34_INTERNAL_0caf99d1_4_k_cu_ee3a49d64cuda3std3__47nulloptE
	.align		8
        /*0068*/ 	.dword	_ZN34_INTERNAL_0caf99d1_4_k_cu_ee3a49d64cuda3std3__48unexpectE
	.align		8
        /*0070*/ 	.dword	_ZN34_INTERNAL_0caf99d1_4_k_cu_ee3a49d64cuda3std6ranges3__45__cpo4swapE
	.align		8
        /*0078*/ 	.dword	_ZN34_INTERNAL_0caf99d1_4_k_cu_ee3a49d64cuda3std6ranges3__45__cpo9iter_moveE
	.align		8
        /*0080*/ 	.dword	_ZN34_INTERNAL_0caf99d1_4_k_cu_ee3a49d64cuda3std6ranges3__45__cpo5beginE
	.align		8
        /*0088*/ 	.dword	_ZN34_INTERNAL_0caf99d1_4_k_cu_ee3a49d64cuda3std6ranges3__45__cpo3endE
	.align		8
        /*0090*/ 	.dword	_ZN34_INTERNAL_0caf99d1_4_k_cu_ee3a49d64cuda3std6ranges3__45__cpo6cbeginE
	.align		8
        /*0098*/ 	.dword	_ZN34_INTERNAL_0caf99d1_4_k_cu_ee3a49d64cuda3std6ranges3__45__cpo4cendE
	.align		8
        /*00a0*/ 	.dword	_ZN34_INTERNAL_0caf99d1_4_k_cu_ee3a49d64cuda3std6ranges3__45__cpo7advanceE
	.align		8
        /*00a8*/ 	.dword	_ZN34_INTERNAL_0caf99d1_4_k_cu_ee3a49d64cuda3std6ranges3__45__cpo9iter_swapE
	.align		8
        /*00b0*/ 	.dword	_ZN34_INTERNAL_0caf99d1_4_k_cu_ee3a49d64cuda3std6ranges3__45__cpo4nextE
	.align		8
        /*00b8*/ 	.dword	_ZN34_INTERNAL_0caf99d1_4_k_cu_ee3a49d64cuda3std6ranges3__45__cpo4prevE
	.align		8
        /*00c0*/ 	.dword	_ZN34_INTERNAL_0caf99d1_4_k_cu_ee3a49d64cuda3std6ranges3__45__cpo4dataE
	.align		8
        /*00c8*/ 	.dword	_ZN34_INTERNAL_0caf99d1_4_k_cu_ee3a49d64cuda3std6ranges3__45__cpo5cdataE
	.align		8
        /*00d0*/ 	.dword	_ZN34_INTERNAL_0caf99d1_4_k_cu_ee3a49d64cuda3std6ranges3__45__cpo4sizeE
	.align		8
        /*00d8*/ 	.dword	_ZN34_INTERNAL_0caf99d1_4_k_cu_ee3a49d64cuda3std6ranges3__45__cpo5ssizeE
	.align		8
        /*00e0*/ 	.dword	_ZN34_INTERNAL_0caf99d1_4_k_cu_ee3a49d64cuda3std6ranges3__45__cpo8distanceE
	.align		8
        /*00e8*/ 	.dword	_ZN34_INTERNAL_0caf99d1_4_k_cu_ee3a49d66thrust24THRUST_300001_SM_1000_NS6system6detail10sequential3seqE
	.align		8
        /*00f0*/ 	.dword	_ZN34_INTERNAL_0caf99d1_4_k_cu_ee3a49d66thrust24THRUST_300001_SM_1000_NS12placeholders2_1E
	.align		8
        /*00f8*/ 	.dword	_ZN34_INTERNAL_0caf99d1_4_k_cu_ee3a49d66thrust24THRUST_300001_SM_1000_NS12placeholders2_2E
	.align		8
        /*0100*/ 	.dword	_ZN34_INTERNAL_0caf99d1_4_k_cu_ee3a49d66thrust24THRUST_300001_SM_1000_NS12placeholders2_3E
	.align		8
        /*0108*/ 	.dword	_ZN34_INTERNAL_0caf99d1_4_k_cu_ee3a49d66thrust24THRUST_300001_SM_1000_NS12placeholders2_4E
	.align		8
        /*0110*/ 	.dword	_ZN34_INTERNAL_0caf99d1_4_k_cu_ee3a49d66thrust24THRUST_300001_SM_1000_NS12placeholders2_5E
	.align		8
        /*0118*/ 	.dword	_ZN34_INTERNAL_0caf99d1_4_k_cu_ee3a49d66thrust24THRUST_300001_SM_1000_NS12placeholders2_6E
	.align		8
        /*0120*/ 	.dword	_ZN34_INTERNAL_0caf99d1_4_k_cu_ee3a49d66thrust24THRUST_300001_SM_1000_NS12placeholders2_7E
	.align		8
        /*0128*/ 	.dword	_ZN34_INTERNAL_0caf99d1_4_k_cu_ee3a49d66thrust24THRUST_300001_SM_1000_NS12placeholders2_8E
	.align		8
        /*0130*/ 	.dword	_ZN34_INTERNAL_0caf99d1_4_k_cu_ee3a49d66thrust24THRUST_300001_SM_1000_NS12placeholders2_9E
	.align		8
        /*0138*/ 	.dword	_ZN34_INTERNAL_0caf99d1_4_k_cu_ee3a49d66thrust24THRUST_300001_SM_1000_NS12placeholders3_10E


//--------------------- .text._ZN3cub18CUB_300001_SM_10006detail11EmptyKernelIvEEvv --------------------------
	.section	.text._ZN3cub18CUB_300001_SM_10006detail11EmptyKernelIvEEvv,"ax",@progbits
	.align	128
        .global         _ZN3cub18CUB_300001_SM_10006detail11EmptyKernelIvEEvv
        .type           _ZN3cub18CUB_300001_SM_10006detail11EmptyKernelIvEEvv,@function
        .size           _ZN3cub18CUB_300001_SM_10006detail11EmptyKernelIvEEvv,(.L_x_1 - _ZN3cub18CUB_300001_SM_10006detail11EmptyKernelIvEEvv)
        .other          _ZN3cub18CUB_300001_SM_10006detail11EmptyKernelIvEEvv,@"STO_CUDA_ENTRY STV_DEFAULT"
_ZN3cub18CUB_300001_SM_10006detail11EmptyKernelIvEEvv:
.text._ZN3cub18CUB_300001_SM_10006detail11EmptyKernelIvEEvv:
[----:B------:R-:W-:Y:S01]  /*0000*/  LDC R1, c[0x0][0x37c] ;  /* 0x0000df00ff017b82 */ /* 0x000fe20000000800 */
[----:B------:R-:W-:Y:S05]  /*0010*/  EXIT ;  /* 0x000000000000794d */ /* 0x000fea0003800000 */
.L_x_0:
[----:B------:R-:W-:-:S00]  /*0020*/  BRA `(.L_x_0) ;  /* 0xfffffffc00fc7947 */ /* 0x000fc0000383ffff */
[----:B------:R-:W-:-:S00]  /*0030*/  NOP ;  /* 0x0000000000007918 */ /* 0x000fc00000000000 */
        /* <DEDUP_REMOVED lines=12> */
.L_x_1:


//--------------------- .nv.shared.reserved.0     --------------------------
	.section	.nv.shared.reserved.0,"aw",@nobits
	.weak		__nv_reservedSMEM_offset_0_alias
	.size		__nv_reservedSMEM_offset_0_alias, 0, 64
	.other		__nv_reservedSMEM_offset_0_alias,@"STO_CUDA_RESERVED_SHARED STV_DEFAULT"
__nv_reservedSMEM_offset_0_alias:
	.zero		0
	.zero		64


//--------------------- .nv.global                --------------------------
	.section	.nv.global,"aw",@nobits
.nv.global:
	.type		_ZN34_INTERNAL_0caf99d1_4_k_cu_ee3a49d66thrust24THRUST_300001_SM_1000_NS12placeholders2_5E,@object
	.size		_ZN34_INTERNAL_0caf99d1_4_k_cu_ee3a49d66thrust24THRUST_300001_SM_1000_NS12placeholders2_5E,(_ZN34_INTERNAL_0caf99d1_4_k_cu_ee3a49d64cuda3std3__45__cpo6cbeginE - _ZN34_INTERNAL_0caf99d1_4_k_cu_ee3a49d66thrust24THRUST_300001_SM_1000_NS12placeholders2_5E)
_ZN34_INTERNAL_0caf99d1_4_k_cu_ee3a49d66thrust24THRUST_300001_SM_1000_NS12placeholders2_5E:
	.zero		1
	.type		_ZN34_INTERNAL_0caf99d1_4_k_cu_ee3a49d64cuda3std3__45__cpo6cbeginE,@object
	.size		_ZN34_INTERNAL_0caf99d1_4_k_cu_ee3a49d64cuda3std3__45__cpo6cbeginE,(_ZN34_INTERNAL_0caf99d1_4_k_cu_ee3a49d64cuda3std6ranges3__45__cpo6cbeginE - _ZN34_INTERNAL_0caf99d1_4_k_cu_ee3a49d64cuda3std3__45__cpo6cbeginE)
_ZN34_INTERNAL_0caf99d1_4_k_cu_ee3a49d64cuda3std3__45__cpo6cbeginE:
	.zero		1
	.type		_ZN34_INTERNAL_0caf99d1_4_k_cu_ee3a49d64cuda3std6ranges3__45__cpo6cbeginE,@object
	.size		_ZN34_INTERNAL_0caf99d1_4_k_cu_ee3a49d64cuda3std6ranges3__45__cpo6cbeginE,(_ZN34_INTERNAL_0caf99d1_4_k_cu_ee3a49d64cuda3std3__48in_placeE - _ZN34_INTERNAL_0caf99d1_4_k_cu_ee3a49d64cuda3std6ranges3__45__cpo6cbeginE)
_ZN34_INTERNAL_0caf99d1_4_k_cu_ee3a49d64cuda3std6ranges3__45__cpo6cbeginE:
	.zero		1
	.type		_ZN34_INTERNAL_0caf99d1_4_k_cu_ee3a49d64cuda3std3__48in_placeE,@object
	.size		_ZN34_INTERNAL_0caf99d1_4_k_cu_ee3a49d64cuda3std3__48in_placeE,(_ZN34_INTERNAL_0caf99d1_4_k_cu_ee3a49d64cuda3std6ranges3__45__cpo4sizeE - _ZN34_INTERNAL_0caf99d1_4_k_cu_ee3a49d64cuda3std3__48in_placeE)
_ZN34_INTERNAL_0caf99d1_4_k_cu_ee3a49d64cuda3std3__48in_placeE:
	.zero		1
	.type		_ZN34_INTERNAL_0caf99d1_4_k_cu_ee3a49d64cuda3std6ranges3__45__cpo4sizeE,@object
	.size		_ZN34_INTERNAL_0caf99d1_4_k_cu_ee3a49d64cuda3std6ranges3__45__cpo4sizeE,(_ZN34_INTERNAL_0caf99d1_4_k_cu_ee3a49d66thrust24THRUST_300001_SM_1000_NS12placeholders2_9E - _ZN34_INTERNAL_0caf99d1_4_k_cu_ee3a49d64cuda3std6ranges3__45__cpo4sizeE)
_ZN34_INTERNAL_0caf99d1_4_k_cu_ee3a49d64cuda3std6ranges3__45__cpo4sizeE:
	.zero		1
	.type		_ZN34_INTERNAL_0caf99d1_4_k_cu_ee3a49d66thrust24THRUST_300001_SM_1000_NS12placeholders2_9E,@object
	.size		_ZN34_INTERNAL_0caf99d1_4_k_cu_ee3a49d66thrust24THRUST_300001_SM_1000_NS12placeholders2_9E,(_ZN34_INTERNAL_0caf99d1_4_k_cu_ee3a49d64cuda3std3__45__cpo7crbeginE - _ZN34_INTERNAL_0caf99d1_4_k_cu_ee3a49d66thrust24THRUST_300001_SM_1000_NS12placeholders2_9E)
_ZN34_INTERNAL_0caf99d1_4_k_cu_ee3a49d66thrust24THRUST_300001_SM_1000_NS12placeholders2_9E:
	.zero		1
	.type		_ZN34_INTERNAL_0caf99d1_4_k_cu_ee3a49d64cuda3std3__45__cpo7crbeginE,@object
	.size		_ZN34_INTERNAL_0caf99d1_4_k_cu_ee3a49d64cuda3std3__45__cpo7crbeginE,(_ZN34_INTERNAL_0caf99d1_4_k_cu_ee3a49d64cuda3std6ranges3__45__cpo4nextE - _ZN34_INTERNAL_0caf99d1_4_k_cu_ee3a49d64cuda3std3__45__cpo7crbeginE)
_ZN34_INTERNAL_0caf99d1_4_k_cu_ee3a49d64cuda3std3__45__cpo7crbeginE:
	.zero		1
	.type		_ZN34_INTERNAL_0caf99d1_4_k_cu_ee3a49d64cuda3std6ranges3__45__cpo4nextE,@object
	.size		_ZN34_INTERNAL_0caf99d1_4_k_cu_ee3a49d64cuda3std6ranges3__45__cpo4nextE,(_ZN34_INTERNAL_0caf99d1_4_k_cu_ee3a49d64cuda3std6ranges3__45__cpo4swapE - _ZN34_INTERNAL_0caf99d1_4_k_cu_ee3a49d64cuda3std6ranges3__45__cpo4nextE)
_ZN34_INTERNAL_0caf99d1_4_k_cu_ee3a49d64cuda3std6ranges3__45__cpo4nextE:
	.zero		1
	.type		_ZN34_INTERNAL_0caf99d1_4_k_cu_ee3a49d64cuda3std6ranges3__45__cpo4swapE,@object
	.size		_ZN34_INTERNAL_0caf99d1_4_k_cu_ee3a49d64cuda3std6ranges3__45__cpo4swapE,(_ZN34_INTERNAL_0caf99d1_4_k_cu_ee3a49d66thrust24THRUST_300001_SM_1000_NS12placeholders2_1E - _ZN34_INTERNAL_0caf99d1_4_k_cu_ee3a49d64cuda3std6ranges3__45__cpo4swapE)
_ZN34_INTERNAL_0caf99d1_4_k_cu_ee3a49d64cuda3std6ranges3__45__cpo4swapE:
	.zero		1
	.type		_ZN34_INTERNAL_0caf99d1_4_k_cu_ee3a49d66thrust24THRUST_300001_SM_1000_NS12placeholders2_1E,@object
	.size		_ZN34_INTERNAL_0caf99d1_4_k_cu_ee3a49d66thrust24THRUST_300001_SM_1000_NS12placeholders2_1E,(_ZN34_INTERNAL_0caf99d1_4_k_cu_ee3a49d66thrust24THRUST_300001_SM_1000_NS12placeholders2_3E - _ZN34_INTERNAL_0caf99d1_4_k_cu_ee3a49d66thrust24THRUST_300001_SM_1000_NS12placeholders2_1E)
_ZN34_INTERNAL_0caf99d1_4_k_cu_ee3a49d66thrust24THRUST_300001_SM_1000_NS12placeholders2_1E:
	.zero		1
	.type		_ZN34_INTERNAL_0caf99d1_4_k_cu_ee3a49d66thrust24THRUST_300001_SM_1000_NS12placeholders2_3E,@object
	.size		_ZN34_INTERNAL_0caf99d1_4_k_cu_ee3a49d66thrust24THRUST_300001_SM_1000_NS12placeholders2_3E,(_ZN34_INTERNAL_0caf99d1_4_k_cu_ee3a49d64cuda3std3__45__cpo5beginE - _ZN34_INTERNAL_0caf99d1_4_k_cu_ee3a49d66thrust24THRUST_300001_SM_1000_NS12placeholders2_3E)
_ZN34_INTERNAL_0caf99d1_4_k_cu_ee3a49d66thrust24THRUST_300001_SM_1000_NS12placeholders2_3E:
	.zero		1
	.type		_ZN34_INTERNAL_0caf99d1_4_k_cu_ee3a49d64cuda3std3__45__cpo5beginE,@object
	.size		_ZN34_INTERNAL_0caf99d1_4_k_cu_ee3a49d64cuda3std3__45__cpo5beginE,(_ZN34_INTERNAL_0caf99d1_4_k_cu_ee3a49d64cuda3std6ranges3__45__cpo5beginE - _ZN34_INTERNAL_0caf99d1_4_k_cu_ee3a49d64cuda3std3__45__cpo5beginE)
_ZN34_INTERNAL_0caf99d1_4_k_cu_ee3a49d64cuda3std3__45__cpo5beginE:
	.zero		1
	.type		_ZN34_INTERNAL_0caf99d1_4_k_cu_ee3a49d64cuda3std6ranges3__45__cpo5beginE,@object
	.size		_ZN34_INTERNAL_0caf99d1_4_k_cu_ee3a49d64cuda3std6ranges3__45__cpo5beginE,(_ZN34_INTERNAL_0caf99d1_4_k_cu_ee3a49d64cuda3std3__436_GLOBAL__N__0caf99d1_4_k_cu_ee3a49d66ignoreE - _ZN34_INTERNAL_0caf99d1_4_k_cu_ee3a49d64cuda3std6ranges3__45__cpo5beginE)
_ZN34_INTERNAL_0caf99d1_4_k_cu_ee3a49d64cuda3std6ranges3__45__cpo5beginE:
	.zero		1
	.type		_ZN34_INTERNAL_0caf99d1_4_k_cu_ee3a49d64cuda3std3__436_GLOBAL__N__0caf99d1_4_k_cu_ee3a49d66ignoreE,@object
	.size		_ZN34_INTERNAL_0caf99d1_4_k_cu_ee3a49d64cuda3std3__436_GLOBAL__N__0caf99d1_4_k_cu_ee3a49d66ignoreE,(_ZN34_INTERNAL_0caf99d1_4_k_cu_ee3a49d64cuda3std6ranges3__45__cpo4dataE - _ZN34_INTERNAL_0caf99d1_4_k_cu_ee3a49d64cuda3std3__436_GLOBAL__N__0caf99d1_4_k_cu_ee3a49d66ignoreE)
_ZN34_INTERNAL_0caf99d1_4_k_cu_ee3a49d64cuda3std3__436_GLOBAL__N__0caf99d1_4_k_cu_ee3a49d66ignoreE:
	.zero		1
	.type		_ZN34_INTERNAL_0caf99d1_4_k_cu_ee3a49d64cuda3std6ranges3__45__cpo4dataE,@object
	.size		_ZN34_INTERNAL_0caf99d1_4_k_cu_ee3a49d64cuda3std6ranges3__45__cpo4dataE,(_ZN34_INTERNAL_0caf99d1_4_k_cu_ee3a49d66thrust24THRUST_300001_SM_1000_NS12placeholders2_7E - _ZN34_INTERNAL_0caf99d1_4_k_cu_ee3a49d64cuda3std6ranges3__45__cpo4dataE)
_ZN34_INTERNAL_0caf99d1_4_k_cu_ee3a49d64cuda3std6ranges3__45__cpo4dataE:
	.zero		1
	.type		_ZN34_INTERNAL_0caf99d1_4_k_cu_ee3a49d66thrust24THRUST_300001_SM_1000_NS12placeholders2_7E,@object
	.size		_ZN34_INTERNAL_0caf99d1_4_k_cu_ee3a49d66thrust24THRUST_300001_SM_1000_NS12placeholders2_7E,(_ZN34_INTERNAL_0caf99d1_4_k_cu_ee3a49d64cuda3std3__45__cpo6rbeginE - _ZN34_INTERNAL_0caf99d1_4_k_cu_ee3a49d66thrust24THRUST_300001_SM_1000_NS12placeholders2_7E)
_ZN34_INTERNAL_0caf99d1_4_k_cu_ee3a49d66thrust24THRUST_300001_SM_1000_NS12placeholders2_7E:
	.zero		1
	.type		_ZN34_INTERNAL_0caf99d1_4_k_cu_ee3a49d64cuda3std3__45__cpo6rbeginE,@object
	.size		_ZN34_INTERNAL_0caf99d1_4_k_cu_ee3a49d64cuda3std3__45__cpo6rbeginE,(_ZN34_INTERNAL_0caf99d1_4_k_cu_ee3a49d64cuda3std6ranges3__45__cpo7advanceE - _ZN34_INTERNAL_0caf99d1_4_k_cu_ee3a49d64cuda3std3__45__cpo6rbeginE)
_ZN34_INTERNAL_0caf99d1_4_k_cu_ee3a49d64cuda3std3__45__cpo6rbeginE:
	.zero		1
	.type		_ZN34_INTERNAL_0caf99d1_4_k_cu_ee3a49d64cuda3std6ranges3__45__cpo7advanceE,@object
	.size		_ZN34_INTERNAL_0caf99d1_4_k_cu_ee3a49d64cuda3std6ranges3__45__cpo7advanceE,(_ZN34_INTERNAL_0caf99d1_4_k_cu_ee3a49d64cuda3std3__47nulloptE - _ZN34_INTERNAL_0caf99d1_4_k_cu_ee3a49d64cuda3std6ranges3__45__cpo7advanceE)
_ZN34_INTERNAL_0caf99d1_4_k_cu_ee3a49d64cuda3std6ranges3__45__cpo7advanceE:
	.zero		1
	.type		_ZN34_INTERNAL_0caf99d1_4_k_cu_ee3a49d64cuda3std3__47nulloptE,@object
	.size		_ZN34_INTERNAL_0caf99d1_4_k_cu_ee3a49d64cuda3std3__47nulloptE,(_ZN34_INTERNAL_0caf99d1_4_k_cu_ee3a49d64cuda3std6ranges3__45__cpo8distanceE - _ZN34_INTERNAL_0caf99d1_4_k_cu_ee3a49d64cuda3std3__47nulloptE)
_ZN34_INTERNAL_0caf99d1_4_k_cu_ee3a49d64cuda3std3__47nulloptE:
	.zero		1
	.type		_ZN34_INTERNAL_0caf99d1_4_k_cu_ee3a49d64cuda3std6ranges3__45__cpo8distanceE,@object
	.size		_ZN34_INTERNAL_0caf99d1_4_k_cu_ee3a49d64cuda3std6ranges3__45__cpo8distanceE,(_ZN34_INTERNAL_0caf99d1_4_k_cu_ee3a49d66thrust24THRUST_300001_SM_1000_NS12placeholders2_6E - _ZN34_INTERNAL_0caf99d1_4_k_cu_ee3a49d64cuda3std6ranges3__45__cpo8distanceE)
_ZN34_INTERNAL_0caf99d1_4_k_cu_ee3a49d64cuda3std6ranges3__45__cpo8distanceE:
	.zero		1
	.type		_ZN34_INTERNAL_0caf99d1_4_k_cu_ee3a49d66thrust24THRUST_300001_SM_1000_NS12placeholders2_6E,@object
	.size		_ZN34_INTERNAL_0caf99d1_4_k_cu_ee3a49d66thrust24THRUST_300001_SM_1000_NS12placeholders2_6E,(_ZN34_INTERNAL_0caf99d1_4_k_cu_ee3a49d64cuda3std3__45__cpo4cendE - _ZN34_INTERNAL_0caf99d1_4_k_cu_ee3a49d66thrust24THRUST_300001_SM_1000_NS12placeholders2_6E)
_ZN34_INTERNAL_0caf99d1_4_k_cu_ee3a49d66thrust24THRUST_300001_SM_1000_NS12placeholders2_6E:
	.zero		1
	.type		_ZN34_INTERNAL_0caf99d1_4_k_cu_ee3a49d64cuda3std3__45__cpo4cendE,@object
	.size		_ZN34_INTERNAL_0caf99d1_4_k_cu_ee3a49d64cuda3std3__45__cpo4cendE,(_ZN34_INTERNAL_0caf99d1_4_k_cu_ee3a49d64cuda3std6ranges3__45__cpo4cendE - _ZN34_INTERNAL_0caf99d1_4_k_cu_ee3a49d64cuda3std3__45__cpo4cendE)
_ZN34_INTERNAL_0caf99d1_4_k_cu_ee3a49d64cuda3std3__45__cpo4cendE:
	.zero		1
	.type		_ZN34_INTERNAL_0caf99d1_4_k_cu_ee3a49d64cuda3std6ranges3__45__cpo4cendE,@object
	.size		_ZN34_INTERNAL_0caf99d1_4_k_cu_ee3a49d64cuda3std6ranges3__45__cpo4cendE,(_ZN34_INTERNAL_0caf99d1_4_k_cu_ee3a49d64cuda3std3__420unreachable_sentinelE - _ZN34_INTERNAL_0caf99d1_4_k_cu_ee3a49d64cuda3std6ranges3__45__cpo4cendE)
_ZN34_INTERNAL_0caf99d1_4_k_cu_ee3a49d64cuda3std6ranges3__45__cpo4cendE:
	.zero		1
	.type		_ZN34_INTERNAL_0caf99d1_4_k_cu_ee3a49d64cuda3std3__420unreachable_sentinelE,@object
	.size		_ZN34_INTERNAL_0caf99d1_4_k_cu_ee3a49d64cuda3std3__420unreachable_sentinelE,(_ZN34_INTERNAL_0caf99d1_4_k_cu_ee3a49d64cuda3std6ranges3__45__cpo5ssizeE - _ZN34_INTERNAL_0caf99d1_4_k_cu_ee3a49d64cuda3std3__420unreachable_sentinelE)
_ZN34_INTERNAL_0caf99d1_4_k_cu_ee3a49d64cuda3std3__420unreachable_sentinelE:
	.zero		1
	.type		_ZN34_INTERNAL_0caf99d1_4_k_cu_ee3a49d64cuda3std6ranges3__45__cpo5ssizeE,@object
	.size		_ZN34_INTERNAL_0caf99d1_4_k_cu_ee3a49d64cuda3std6ranges3__45__cpo5ssizeE,(_ZN34_INTERNAL_0caf99d1_4_k_cu_ee3a49d66thrust24THRUST_300001_SM_1000_NS12placeholders3_10E - _ZN34_INTERNAL_0caf99d1_4_k_cu_ee3a49d64cuda3std6ranges3__45__cpo5ssizeE)
_ZN34_INTERNAL_0caf99d1_4_k_cu_ee3a49d64cuda3std6ranges3__45__cpo5ssizeE:
	.zero		1
	.type		_ZN34_INTERNAL_0caf99d1_4_k_cu_ee3a49d66thrust24THRUST_300001_SM_1000_NS12placeholders3_10E,@object
	.size		_ZN34_INTERNAL_0caf99d1_4_k_cu_ee3a49d66thrust24THRUST_300001_SM_1000_NS12placeholders3_10E,(_ZN34_INTERNAL_0caf99d1_4_k_cu_ee3a49d64cuda3std3__45__cpo5crendE - _ZN34_INTERNAL_0caf99d1_4_k_cu_ee3a49d66thrust24THRUST_300001_SM_1000_NS12placeholders3_10E)
_ZN34_INTERNAL_0caf99d1_4_k_cu_ee3a49d66thrust24THRUST_300001_SM_1000_NS12placeholders3_10E:
	.zero		1
	.type		_ZN34_INTERNAL_0caf99d1_4_k_cu_ee3a49d64cuda3std3__45__cpo5crendE,@object
	.size		_ZN34_INTERNAL_0caf99d1_4_k_cu_ee3a49d64cuda3std3__45__cpo5crendE,(_ZN34_INTERNAL_0caf99d1_4_k_cu_ee3a49d64cuda3std6ranges3__45__cpo4prevE - _ZN34_INTERNAL_0caf99d1_4_k_cu_ee3a49d64cuda3std3__45__cpo5crendE)
_ZN34_INTERNAL_0caf99d1_4_k_cu_ee3a49d64cuda3std3__45__cpo5crendE:
	.zero		1
	.type		_ZN34_INTERNAL_0caf99d1_4_k_cu_ee3a49d64cuda3std6ranges3__45__cpo4prevE,@object
	.size		_ZN34_INTERNAL_0caf99d1_4_k_cu_ee3a49d64cuda3std6ranges3__45__cpo4prevE,(_ZN34_INTERNAL_0caf99d1_4_k_cu_ee3a49d64cuda3std6ranges3__45__cpo9iter_moveE - _ZN34_INTERNAL_0caf99d1_4_k_cu_ee3a49d64cuda3std6ranges3__45__cpo4prevE)
_ZN34_INTERNAL_0caf99d1_4_k_cu_ee3a49d64cuda3std6ranges3__45__cpo4prevE:
	.zero		1
	.type		_ZN34_INTERNAL_0caf99d1_4_k_cu_ee3a49d64cuda3std6ranges3__45__cpo9iter_moveE,@object
	.size		_ZN34_INTERNAL_0caf99d1_4_k_cu_ee3a49d64cuda3std6ranges3__45__cpo9iter_moveE,(_ZN34_INTERNAL_0caf99d1_4_k_cu_ee3a49d66thrust24THRUST_300001_SM_1000_NS12placeholders2_2E - _ZN34_INTERNAL_0caf99d1_4_k_cu_ee3a49d64cuda3std6ranges3__45__cpo9iter_moveE)
_ZN34_INTERNAL_0caf99d1_4_k_cu_ee3a49d64cuda3std6ranges3__45__cpo9iter_moveE:
	.zero		1
	.type		_ZN34_INTERNAL_0caf99d1_4_k_cu_ee3a49d66thrust24THRUST_300001_SM_1000_NS12placeholders2_2E,@object
	.size		_ZN34_INTERNAL_0caf99d1_4_k_cu_ee3a49d66thrust24THRUST_300001_SM_1000_NS12placeholders2_2E,(_ZN34_INTERNAL_0caf99d1_4_k_cu_ee3a49d66thrust24THRUST_300001_SM_1000_NS12placeholders2_4E - _ZN34_INTERNAL_0caf99d1_4_k_cu_ee3a49d66thrust24THRUST_300001_SM_1000_NS12placeholders2_2E)
_ZN34_INTERNAL_0caf99d1_4_k_cu_ee3a49d66thrust24THRUST_300001_SM_1000_NS12placeholders2_2E:
	.zero		1
	.type		_ZN34_INTERNAL_0caf99d1_4_k_cu_ee3a49d66thrust24THRUST_300001_SM_1000_NS12placeholders2_4E,@object
	.size		_ZN34_INTERNAL_0caf99d1_4_k_cu_ee3a49d66thrust24THRUST_300001_SM_1000_NS12placeholders2_4E,(_ZN34_INTERNAL_0caf99d1_4_k_cu_ee3a49d64cuda3std3__45__cpo3endE - _ZN34_INTERNAL_0caf99d1_4_k_cu_ee3a49d66thrust24THRUST_300001_SM_1000_NS12placeholders2_4E)
_ZN34_INTERNAL_0caf99d1_4_k_cu_ee3a49d66thrust24THRUST_300001_SM_1000_NS12placeholders2_4E:
	.zero		1
	.type		_ZN34_INTERNAL_0caf99d1_4_k_cu_ee3a49d64cuda3std3__45__cpo3endE,@object
	.size		_ZN34_INTERNAL_0caf99d1_4_k_cu_ee3a49d64cuda3std3__45__cpo3endE,(_ZN34_INTERNAL_0caf99d1_4_k_cu_ee3a49d64cuda3std6ranges3__45__cpo3endE - _ZN34_INTERNAL_0caf99d1_4_k_cu_ee3a49d64cuda3std3__45__cpo3endE)
_ZN34_INTERNAL_0caf99d1_4_k_cu_ee3a49d64cuda3std3__45__cpo3endE:
	.zero		1
	.type		_ZN34_INTERNAL_0caf99d1_4_k_cu_ee3a49d64cuda3std6ranges3__45__cpo3endE,@object
	.size		_ZN34_INTERNAL_0caf99d1_4_k_cu_ee3a49d64cuda3std6ranges3__45__cpo3endE,(_ZN34_INTERNAL_0caf99d1_4_k_cu_ee3a49d64cuda3std3__419piecewise_constructE - _ZN34_INTERNAL_0caf99d1_4_k_cu_ee3a49d64cuda3std6ranges3__45__cpo3endE)
_ZN34_INTERNAL_0caf99d1_4_k_cu_ee3a49d64cuda3std6ranges3__45__cpo3endE:
	.zero		1
	.type		_ZN34_INTERNAL_0caf99d1_4_k_cu_ee3a49d64cuda3std3__419piecewise_constructE,@object
	.size		_ZN34_INTERNAL_0caf99d1_4_k_cu_ee3a49d64cuda3std3__419piecewise_constructE,(_ZN34_INTERNAL_0caf99d1_4_k_cu_ee3a49d64cuda3std6ranges3__45__cpo5cdataE - _ZN34_INTERNAL_0caf99d1_4_k_cu_ee3a49d64cuda3std3__419piecewise_constructE)
_ZN34_INTERNAL_0caf99d1_4_k_cu_ee3a49d64cuda3std3__419piecewise_constructE:
	.zero		1
	.type		_ZN34_INTERNAL_0caf99d1_4_k_cu_ee3a49d64cuda3std6ranges3__45__cpo5cdataE,@object
	.size		_ZN34_INTERNAL_0caf99d1_4_k_cu_ee3a49d64cuda3std6ranges3__45__cpo5cdataE,(_ZN34_INTERNAL_0caf99d1_4_k_cu_ee3a49d66thrust24THRUST_300001_SM_1000_NS12placeholders2_8E - _ZN34_INTERNAL_0caf99d1_4_k_cu_ee3a49d64cuda3std6ranges3__45__cpo5cdataE)
_ZN34_INTERNAL_0caf99d1_4_k_cu_ee3a49d64cuda3std6ranges3__45__cpo5cdataE:
	.zero		1
	.type		_ZN34_INTERNAL_0caf99d1_4_k_cu_ee3a49d66thrust24THRUST_300001_SM_1000_NS12placeholders2_8E,@object
	.size		_ZN34_INTERNAL_0caf99d1_4_k_cu_ee3a49d66thrust24THRUST_300001_SM_1000_NS12placeholders2_8E,(_ZN34_INTERNAL_0caf99d1_4_k_cu_ee3a49d64cuda3std3__45__cpo4rendE - _ZN34_INTERNAL_0caf99d1_4_k_cu_ee3a49d66thrust24THRUST_300001_SM_1000_NS12placeholders2_8E)
_ZN34_INTERNAL_0caf99d1_4_k_cu_ee3a49d66thrust24THRUST_300001_SM_1000_NS12placeholders2_8E:
	.zero		1
	.type		_ZN34_INTERNAL_0caf99d1_4_k_cu_ee3a49d64cuda3std3__45__cpo4rendE,@object
	.size		_ZN34_INTERNAL_0caf99d1_4_k_cu_ee3a49d64cuda3std3__45__cpo4rendE,(_ZN34_INTERNAL_0caf99d1_4_k_cu_ee3a49d64cuda3std6ranges3__45__cpo9iter_swapE - _ZN34_INTERNAL_0caf99d1_4_k_cu_ee3a49d64cuda3std3__45__cpo4rendE)
_ZN34_INTERNAL_0caf99d1_4_k_cu_ee3a49d64cuda3std3__45__cpo4rendE:
	.zero		1
	.type		_ZN34_INTERNAL_0caf99d1_4_k_cu_ee3a49d64cuda3std6ranges3__45__cpo9iter_swapE,@object
	.size		_ZN34_INTERNAL_0caf99d1_4_k_cu_ee3a49d64cuda3std6ranges3__45__cpo9iter_swapE,(_ZN34_INTERNAL_0caf99d1_4_k_cu_ee3a49d64cuda3std3__48unexpectE - _ZN34_INTERNAL_0caf99d1_4_k_cu_ee3a49d64cuda3std6ranges3__45__cpo9iter_swapE)
_ZN34_INTERNAL_0caf99d1_4_k_cu_ee3a49d64cuda3std6ranges3__45__cpo9iter_swapE:
	.zero		1
	.type		_ZN34_INTERNAL_0caf99d1_4_k_cu_ee3a49d64cuda3std3__48unexpectE,@object
	.size		_ZN34_INTERNAL_0caf99d1_4_k_cu_ee3a49d64cuda3std3__48unexpectE,(_ZN34_INTERNAL_0caf99d1_4_k_cu_ee3a49d66thrust24THRUST_300001_SM_1000_NS6system6detail10sequential3seqE - _ZN34_INTERNAL_0caf99d1_4_k_cu_ee3a49d64cuda3std3__48unexpectE)
_ZN34_INTERNAL_0caf99d1_4_k_cu_ee3a49d64cuda3std3__48unexpectE:
	.zero		1
	.type		_ZN34_INTERNAL_0caf99d1_4_k_cu_ee3a49d66thrust24THRUST_300001_SM_1000_NS6system6detail10sequential3seqE,@object
	.size		_ZN34_INTERNAL_0caf99d1_4_k_cu_ee3a49d66thrust24THRUST_300001_SM_1000_NS6system6detail10sequential3seqE,(.L_29 - _ZN34_INTERNAL_0caf99d1_4_k_cu_ee3a49d66thrust24THRUST_300001_SM_1000_NS6system6detail10sequential3seqE)
_ZN34_INTERNAL_0caf99d1_4_k_cu_ee3a49d66thrust24THRUST_300001_SM_1000_NS6system6detail10sequential3seqE:
	.zero		1
.L_29:


//--------------------- .nv.constant0._ZN3cub18CUB_300001_SM_10006detail11EmptyKernelIvEEvv --------------------------
	.section	.nv.constant0._ZN3cub18CUB_300001_SM_10006detail11EmptyKernelIvEEvv,"a",@progbits
	.sectionflags	@""
	.align	4
.nv.constant0._ZN3cub18CUB_300001_SM_10006detail11EmptyKernelIvEEvv:
	.zero		896


//--------------------- SYMBOLS --------------------------

	.type		.nv.reservedSmem.offset0,@object
	.size		.nv.reservedSmem.offset0,0x4
